//
// Generated by NVIDIA NVVM Compiler
//
// Compiler Build ID: CL-36424714
// Cuda compilation tools, release 13.0, V13.0.88
// Based on NVVM 20.0.0
//

.version 9.0
.target sm_100
.address_size 64

	// .globl	_Z11spin_kernely

.visible .entry _Z11spin_kernely(
	.param .u64 _Z11spin_kernely_param_0
)
{
	.reg .pred 	%p<2>;
	.reg .b64 	%rd<7>;

	ld.param.u64 	%rd4, [_Z11spin_kernely_param_0];
	// begin inline asm
	mov.u64 	%rd3, %clock64;
	// end inline asm
	mul.lo.s64 	%rd2, %rd4, 2100000000;
$L__BB0_1:
	// begin inline asm
	mov.u64 	%rd5, %clock64;
	// end inline asm
	sub.s64 	%rd6, %rd5, %rd3;
	setp.lt.u64 	%p1, %rd6, %rd2;
	@%p1 bra 	$L__BB0_1;
	ret;

}


// ===== COMPILED SASS (sm_100) =====

	.target	sm_100

	.elftype	@"ET_EXEC"


//--------------------- .note.nv.tkinfo           --------------------------
	.section	.note.nv.tkinfo,"",@"SHT_NOTE"
	.sectionflags	@"SHF_NOTE_NV_TKINFO"
	.tkinfo
        /*0018*/ 	.word	0x00000002
        /*0030*/ 	.string	""
        /*0030*/ 	.string	"ptxas"
        /*0030*/ 	.string	"Cuda compilation tools, release 13.0, V13.0.88"
        /*0030*/ 	.string	"Build cuda_13.0.r13.0/compiler.36424714_0"
        /*0030*/ 	.string	"-arch sm_100 -m 64 "



//--------------------- .note.nv.cuinfo           --------------------------
	.section	.note.nv.cuinfo,"",@"SHT_NOTE"
	.sectionflags	@"SHF_NOTE_NV_CUINFO"
        /*0018*/ 	.short	0x0002
        /*001a*/ 	.short	0x0064
        /*001c*/ 	.short	0x0082
	.zero		2


//--------------------- .nv.info                  --------------------------
	.section	.nv.info,"",@"SHT_CUDA_INFO"
	.align	4


	//----- nvinfo : EIATTR_REGCOUNT
	.align		4
        /*0000*/ 	.byte	0x04, 0x2f
        /*0002*/ 	.short	(.L_1 - .L_0)
	.align		4
.L_0:
        /*0004*/ 	.word	index@(_Z11spin_kernely)
        /*0008*/ 	.word	0x00000008


	//----- nvinfo : EIATTR_FRAME_SIZE
	.align		4
.L_1:
        /*000c*/ 	.byte	0x04, 0x11
        /*000e*/ 	.short	(.L_3 - .L_2)
	.align		4
.L_2:
        /*0010*/ 	.word	index@(_Z11spin_kernely)
        /*0014*/ 	.word	0x00000000


	//----- nvinfo : EIATTR_MIN_STACK_SIZE
	.align		4
.L_3:
        /*0018*/ 	.byte	0x04, 0x12
        /*001a*/ 	.short	(.L_5 - .L_4)
	.align		4
.L_4:
        /*001c*/ 	.word	index@(_Z11spin_kernely)
        /*0020*/ 	.word	0x00000000
.L_5:


//--------------------- .nv.compat                --------------------------
	.section	.nv.compat,"",@"SHT_CUDA_COMPAT_INFO"
	.align	4
        /*0000*/ 	.byte	0x02, 0x09, 0x00, 0x00, 0x02, 0x02, 0x01, 0x00, 0x02, 0x05, 0x05, 0x00, 0x03, 0x07, 0x01, 0x01
        /*0010*/ 	.byte	0x02, 0x03, 0x00, 0x00, 0x02, 0x06, 0x01, 0x00, 0x04, 0x0b, 0x08, 0x00, 0x09, 0x00, 0x00, 0x00
        /*0020*/ 	.byte	0x00, 0x00, 0x00, 0x00


//--------------------- .nv.info._Z11spin_kernely --------------------------
	.section	.nv.info._Z11spin_kernely,"",@"SHT_CUDA_INFO"
	.sectionflags	@""
	.align	4


	//----- nvinfo : EIATTR_CUDA_API_VERSION
	.align		4
        /*0000*/ 	.byte	0x04, 0x37
        /*0002*/ 	.short	(.L_7 - .L_6)
.L_6:
        /*0004*/ 	.word	0x00000082


	//----- nvinfo : EIATTR_KPARAM_INFO
	.align		4
.L_7:
        /*0008*/ 	.byte	0x04, 0x17
        /*000a*/ 	.short	(.L_9 - .L_8)
.L_8:
        /*000c*/ 	.word	0x00000000
        /*0010*/ 	.short	0x0000
        /*0012*/ 	.short	0x0000
        /*0014*/ 	.byte	0x00, 0xf0, 0x21, 0x00


	//----- nvinfo : EIATTR_SPARSE_MMA_MASK
	.align		4
.L_9:
        /*0018*/ 	.byte	0x03, 0x50
        /*001a*/ 	.short	0x0000


	//----- nvinfo : EIATTR_MAXREG_COUNT
	.align		4
        /*001c*/ 	.byte	0x03, 0x1b
        /*001e*/ 	.short	0x00ff


	//----- nvinfo : EIATTR_MERCURY_ISA_VERSION
	.align		4
        /*0020*/ 	.byte	0x03, 0x5f
        /*0022*/ 	.short	0x0101


	//----- nvinfo : EIATTR_VRC_CTA_INIT_COUNT
	.align		4
        /*0024*/ 	.byte	0x02, 0x4a
	.zero		1
	.zero		1


	//----- nvinfo : EIATTR_EXIT_INSTR_OFFSETS
	.align		4
        /*0028*/ 	.byte	0x04, 0x1c
        /*002a*/ 	.short	(.L_11 - .L_10)


	//   ....[0]....
.L_10:
        /*002c*/ 	.word	0x000000c0


	//----- nvinfo : EIATTR_CBANK_PARAM_SIZE
	.align		4
.L_11:
        /*0030*/ 	.byte	0x03, 0x19
        /*0032*/ 	.short	0x0008


	//----- nvinfo : EIATTR_PARAM_CBANK
	.align		4
        /*0034*/ 	.byte	0x04, 0x0a
        /*0036*/ 	.short	(.L_13 - .L_12)
	.align		4
.L_12:
        /*0038*/ 	.word	index@(.nv.constant0._Z11spin_kernely)
        /*003c*/ 	.short	0x0380
        /*003e*/ 	.short	0x0008


	//----- nvinfo : EIATTR_SW_WAR
	.align		4
.L_13:
        /*0040*/ 	.byte	0x04, 0x36
        /*0042*/ 	.short	(.L_15 - .L_14)
.L_14:
        /*0044*/ 	.word	0x00000008
.L_15:


//--------------------- .nv.callgraph             --------------------------
	.section	.nv.callgraph,"",@"SHT_CUDA_CALLGRAPH"
	.align	4
	.sectionentsize	8
	.align		4
        /*0000*/ 	.word	0x00000000
	.align		4
        /*0004*/ 	.word	0xffffffff
	.align		4
        /*0008*/ 	.word	0x00000000
	.align		4
        /*000c*/ 	.word	0xfffffffe
	.align		4
        /*0010*/ 	.word	0x00000000
	.align		4
        /*0014*/ 	.word	0xfffffffd
	.align		4
        /*0018*/ 	.word	0x00000000
	.align		4
        /*001c*/ 	.word	0xfffffffc


//--------------------- .text._Z11spin_kernely    --------------------------
	.section	.text._Z11spin_kernely,"ax",@progbits
	.align	128
        .global         _Z11spin_kernely
        .type           _Z11spin_kernely,@function
        .size           _Z11spin_kernely,(.L_x_2 - _Z11spin_kernely)
        .other          _Z11spin_kernely,@"STO_CUDA_ENTRY STV_DEFAULT"
_Z11spin_kernely:
.text._Z11spin_kernely:
[----:B------:R-:W-:Y:S01]  /*0000*/  LDC R1, c[0x0][0x37c] ;  /* 0x0000df00ff017b82 */ /* 0x000fe20000000800 */
[----:B------:R-:W-:Y:S01]  /*0010*/  CS2R R2, SR_CLOCKLO ;  /* 0x0000000000027805 */ /* 0x000fe20000015000 */
[----:B------:R-:W0:Y:S02]  /*0020*/  LDCU.64 UR6, c[0x0][0x380] ;  /* 0x00007000ff0677ac */ /* 0x000e240008000a00 */
[----:B0-----:R-:W-:Y:S02]  /*0030*/  UIMAD.WIDE.U32 UR4, UR6, 0x7d2b7500, URZ ;  /* 0x7d2b7500060478a5 */ /* 0x001fe4000f8e00ff */
[----:B------:R-:W-:-:S04]  /*0040*/  UIMAD UR6, UR7, 0x7d2b7500, URZ ;  /* 0x7d2b7500070678a4 */ /* 0x000fc8000f8e02ff */
[----:B------:R-:W-:-:S12]  /*0050*/  UIADD3 UR6, UPT, UPT, UR5, UR6, URZ ;  /* 0x0000000605067290 */ /* 0x000fd8000fffe0ff */
.L_x_0:
[----:B------:R-:W-:-:S06]  /*0060*/  CS2R R4, SR_CLOCKLO ;  /* 0x0000000000047805 */ /* 0x000fcc0000015000 */
[----:B------:R-:W-:-:S05]  /*0070*/  IADD3 R0, P0, PT, -R2, R4, RZ ;  /* 0x0000000402007210 */ /* 0x000fca0007f1e1ff */
[----:B------:R-:W-:Y:S01]  /*0080*/  IMAD.X R4, R5, 0x1, ~R3, P0 ;  /* 0x0000000105047824 */ /* 0x000fe200000e0e03 */
[----:B------:R-:W-:-:S04]  /*0090*/  ISETP.GE.U32.AND P0, PT, R0, UR4, PT ;  /* 0x0000000400007c0c */ /* 0x000fc8000bf06070 */
[----:B------:R-:W-:-:S13]  /*00a0*/  ISETP.GE.U32.AND.EX P0, PT, R4, UR6, PT, P0 ;  /* 0x0000000604007c0c */ /* 0x000fda000bf06100 */
[----:B------:R-:W-:Y:S05]  /*00b0*/  @!P0 BRA `(.L_x_0) ;  /* 0xfffffffc00e88947 */ /* 0x000fea000383ffff */
[----:B------:R-:W-:Y:S05]  /*00c0*/  EXIT ;  /* 0x000000000000794d */ /* 0x000fea0003800000 */
.L_x_1:
[----:B------:R-:W-:-:S00]  /*00d0*/  BRA `(.L_x_1) ;  /* 0xfffffffc00fc7947 */ /* 0x000fc0000383ffff */
[----:B------:R-:W-:-:S00]  /*00e0*/  NOP ;  /* 0x0000000000007918 */ /* 0x000fc00000000000 */
        /* <DEDUP_REMOVED lines=9> */
.L_x_2:


//--------------------- .nv.shared.reserved.0     --------------------------
	.section	.nv.shared.reserved.0,"aw",@nobits
	.weak		__nv_reservedSMEM_offset_0_alias
	.size		__nv_reservedSMEM_offset_0_alias, 0, 64
	.other		__nv_reservedSMEM_offset_0_alias,@"STO_CUDA_RESERVED_SHARED STV_DEFAULT"
__nv_reservedSMEM_offset_0_alias:
	.zero		0
	.zero		64


//--------------------- .nv.constant0._Z11spin_kernely --------------------------
	.section	.nv.constant0._Z11spin_kernely,"a",@progbits
	.sectionflags	@""
	.align	4
.nv.constant0._Z11spin_kernely:
	.zero		904


//--------------------- SYMBOLS --------------------------

	.type		.nv.reservedSmem.offset0,@object
	.size		.nv.reservedSmem.offset0,0x4
